	.headerflags	@"EF_CUDA_TEXMODE_UNIFIED EF_CUDA_64BIT_ADDRESS EF_CUDA_ACCELERATORS EF_CUDA_SM90 EF_CUDA_VIRTUAL_SM(EF_CUDA_SM90)"
	.elftype	@"ET_EXEC"


//--------------------- .nv.info                  --------------------------
	.section	.nv.info,"",@"SHT_CUDA_INFO"
	.align	4


	//----- nvinfo : EIATTR_REGCOUNT
	.align		4
        /*0000*/ 	.byte	0x04, 0x2f
        /*0002*/ 	.short	(.L_3 - .L_2)
	.align		4
.L_2:
        /*0004*/ 	.word	index@(triton_poi_fused__native_batch_norm_legit_no_training_relu_81)
        /*0008*/ 	.word	0x00000016


	//----- nvinfo : EIATTR_MIN_STACK_SIZE
	.align		4
.L_3:
        /*000c*/ 	.byte	0x04, 0x12
        /*000e*/ 	.short	(.L_5 - .L_4)
	.align		4
.L_4:
        /*0010*/ 	.word	index@(triton_poi_fused__native_batch_norm_legit_no_training_relu_81)
        /*0014*/ 	.word	0x00000000


	//----- nvinfo : EIATTR_FRAME_SIZE
	.align		4
.L_5:
        /*0018*/ 	.byte	0x04, 0x11
        /*001a*/ 	.short	(.L_7 - .L_6)
	.align		4
.L_6:
        /*001c*/ 	.word	index@(triton_poi_fused__native_batch_norm_legit_no_training_relu_81)
        /*0020*/ 	.word	0x00000000


	//----- nvinfo : EIATTR_MIN_STACK_SIZE
	.align		4
.L_7:
        /*0024*/ 	.byte	0x04, 0x12
        /*0026*/ 	.short	(.L_9 - .L_8)
	.align		4
.L_8:
        /*0028*/ 	.word	index@(triton_poi_fused__native_batch_norm_legit_no_training_relu_81)
        /*002c*/ 	.word	0x00000000
.L_9:


//--------------------- .nv.info.triton_poi_fused__native_batch_norm_legit_no_training_relu_81 --------------------------
	.section	.nv.info.triton_poi_fused__native_batch_norm_legit_no_training_relu_81,"",@"SHT_CUDA_INFO"
	.sectionflags	@""
	.align	4


	//----- nvinfo : EIATTR_CUDA_API_VERSION
	.align		4
        /*0000*/ 	.byte	0x04, 0x37
        /*0002*/ 	.short	(.L_11 - .L_10)
.L_10:
        /*0004*/ 	.word	0x0000007c


	//----- nvinfo : EIATTR_KPARAM_INFO
	.align		4
.L_11:
        /*0008*/ 	.byte	0x04, 0x17
        /*000a*/ 	.short	(.L_13 - .L_12)
.L_12:
        /*000c*/ 	.word	0x00000000
        /*0010*/ 	.short	0x0006
        /*0012*/ 	.short	0x0030
        /*0014*/ 	.byte	0x00, 0xf0, 0x11, 0x00


	//----- nvinfo : EIATTR_KPARAM_INFO
	.align		4
.L_13:
        /*0018*/ 	.byte	0x04, 0x17
        /*001a*/ 	.short	(.L_15 - .L_14)
.L_14:
        /*001c*/ 	.word	0x00000000
        /*0020*/ 	.short	0x0005
        /*0022*/ 	.short	0x0028
        /*0024*/ 	.byte	0x00, 0xf4, 0x21, 0x00


	//----- nvinfo : EIATTR_KPARAM_INFO
	.align		4
.L_15:
        /*0028*/ 	.byte	0x04, 0x17
        /*002a*/ 	.short	(.L_17 - .L_16)
.L_16:
        /*002c*/ 	.word	0x00000000
        /*0030*/ 	.short	0x0004
        /*0032*/ 	.short	0x0020
        /*0034*/ 	.byte	0x00, 0xf4, 0x21, 0x00


	//----- nvinfo : EIATTR_KPARAM_INFO
	.align		4
.L_17:
        /*0038*/ 	.byte	0x04, 0x17
        /*003a*/ 	.short	(.L_19 - .L_18)
.L_18:
        /*003c*/ 	.word	0x00000000
        /*0040*/ 	.short	0x0003
        /*0042*/ 	.short	0x0018
        /*0044*/ 	.byte	0x00, 0xf4, 0x21, 0x00


	//----- nvinfo : EIATTR_KPARAM_INFO
	.align		4
.L_19:
        /*0048*/ 	.byte	0x04, 0x17
        /*004a*/ 	.short	(.L_21 - .L_20)
.L_20:
        /*004c*/ 	.word	0x00000000
        /*0050*/ 	.short	0x0002
        /*0052*/ 	.short	0x0010
        /*0054*/ 	.byte	0x00, 0xf4, 0x21, 0x00


	//----- nvinfo : EIATTR_KPARAM_INFO
	.align		4
.L_21:
        /*0058*/ 	.byte	0x04, 0x17
        /*005a*/ 	.short	(.L_23 - .L_22)
.L_22:
        /*005c*/ 	.word	0x00000000
        /*0060*/ 	.short	0x0001
        /*0062*/ 	.short	0x0008
        /*0064*/ 	.byte	0x00, 0xf4, 0x21, 0x00


	//----- nvinfo : EIATTR_KPARAM_INFO
	.align		4
.L_23:
        /*0068*/ 	.byte	0x04, 0x17
        /*006a*/ 	.short	(.L_25 - .L_24)
.L_24:
        /*006c*/ 	.word	0x00000000
        /*0070*/ 	.short	0x0000
        /*0072*/ 	.short	0x0000
        /*0074*/ 	.byte	0x00, 0xf4, 0x21, 0x00


	//----- nvinfo : EIATTR_SPARSE_MMA_MASK
	.align		4
.L_25:
        /*0078*/ 	.byte	0x03, 0x50
        /*007a*/ 	.short	0x0000


	//----- nvinfo : EIATTR_MAXREG_COUNT
	.align		4
        /*007c*/ 	.byte	0x03, 0x1b
        /*007e*/ 	.short	0x00ff


	//----- nvinfo : EIATTR_EXIT_INSTR_OFFSETS
	.align		4
        /*0080*/ 	.byte	0x04, 0x1c
        /*0082*/ 	.short	(.L_27 - .L_26)


	//   ....[0]....
.L_26:
        /*0084*/ 	.word	0x000004a0


	//   ....[1]....
        /*0088*/ 	.word	0x000004c0


	//----- nvinfo : EIATTR_REQNTID
	.align		4
.L_27:
        /*008c*/ 	.byte	0x04, 0x10
        /*008e*/ 	.short	(.L_29 - .L_28)
.L_28:
        /*0090*/ 	.word	0x00000100
        /*0094*/ 	.word	0x00000001
        /*0098*/ 	.word	0x00000001


	//----- nvinfo : EIATTR_CBANK_PARAM_SIZE
	.align		4
.L_29:
        /*009c*/ 	.byte	0x03, 0x19
        /*009e*/ 	.short	0x0034


	//----- nvinfo : EIATTR_PARAM_CBANK
	.align		4
        /*00a0*/ 	.byte	0x04, 0x0a
        /*00a2*/ 	.short	(.L_31 - .L_30)
	.align		4
.L_30:
        /*00a4*/ 	.word	index@(.nv.constant0.triton_poi_fused__native_batch_norm_legit_no_training_relu_81)
        /*00a8*/ 	.short	0x0210
        /*00aa*/ 	.short	0x0034


	//----- nvinfo : EIATTR_SW_WAR
	.align		4
.L_31:
        /*00ac*/ 	.byte	0x04, 0x36
        /*00ae*/ 	.short	(.L_33 - .L_32)
.L_32:
        /*00b0*/ 	.word	0x00000008
.L_33:


//--------------------- .nv.callgraph             --------------------------
	.section	.nv.callgraph,"",@"SHT_CUDA_CALLGRAPH"
	.align	4
	.sectionentsize	8
	.align		4
        /*0000*/ 	.word	0x00000000
	.align		4
        /*0004*/ 	.word	0xffffffff
	.align		4
        /*0008*/ 	.word	0x00000000
	.align		4
        /*000c*/ 	.word	0xfffffffe
	.align		4
        /*0010*/ 	.word	0x00000000
	.align		4
        /*0014*/ 	.word	0xfffffffd
	.align		4
        /*0018*/ 	.word	0x00000000
	.align		4
        /*001c*/ 	.word	0xfffffffc


//--------------------- .nv.constant4             --------------------------
	.section	.nv.constant4,"a",@progbits
	.align	8
	.align		8
.nv.constant4:
        /*0000*/ 	.dword	_$_str
	.align		8
        /*0008*/ 	.dword	_$_str_$_2


//--------------------- .text.triton_poi_fused__native_batch_norm_legit_no_training_relu_81 --------------------------
	.section	.text.triton_poi_fused__native_batch_norm_legit_no_training_relu_81,"ax",@progbits
	.align	128
        .global         triton_poi_fused__native_batch_norm_legit_no_training_relu_81
        .type           triton_poi_fused__native_batch_norm_legit_no_training_relu_81,@function
        .size           triton_poi_fused__native_batch_norm_legit_no_training_relu_81,(.L_x_1 - triton_poi_fused__native_batch_norm_legit_no_training_relu_81)
        .other          triton_poi_fused__native_batch_norm_legit_no_training_relu_81,@"STO_CUDA_ENTRY STV_DEFAULT"
triton_poi_fused__native_batch_norm_legit_no_training_relu_81:
.text.triton_poi_fused__native_batch_norm_legit_no_training_relu_81:
[----:B------:R-:W0:Y:S01]  /*0000*/  LDC R1, c[0x0][0x28] ;  /* 0x00000a00ff017b82 */ /* 0x000e220000000800 */
[----:B------:R-:W1:Y:S01]  /*0010*/  S2R R0, SR_TID.X ;  /* 0x0000000000007919 */ /* 0x000e620000002100 */
[----:B------:R-:W-:-:S06]  /*0020*/  HFMA2.MMA R2, -RZ, RZ, 0, 0 ;  /* 0x00000000ff027435 */ /* 0x000fcc00000001ff */
[----:B------:R-:W2:Y:S01]  /*0030*/  LDC.64 R8, c[0x0][0x220] ;  /* 0x00008800ff087b82 */ /* 0x000ea20000000a00 */
[----:B------:R-:W-:Y:S01]  /*0040*/  ULDC.64 UR4, c[0x0][0x208] ;  /* 0x0000820000047ab9 */ /* 0x000fe20000000a00 */
[----:B------:R-:W3:Y:S06]  /*0050*/  S2R R5, SR_CTAID.X ;  /* 0x0000000000057919 */ /* 0x000eec0000002500 */
[----:B------:R-:W4:Y:S08]  /*0060*/  LDC.64 R14, c[0x0][0x218] ;  /* 0x00008600ff0e7b82 */ /* 0x000f300000000a00 */
[----:B------:R-:W5:Y:S08]  /*0070*/  LDC.64 R12, c[0x0][0x210] ;  /* 0x00008400ff0c7b82 */ /* 0x000f700000000a00 */
[----:B------:R-:W4:Y:S01]  /*0080*/  LDC.64 R16, c[0x0][0x228] ;  /* 0x00008a00ff107b82 */ /* 0x000f220000000a00 */
[----:B-1----:R-:W-:-:S07]  /*0090*/  SHF.L.U32 R0, R0, 0x1, RZ ;  /* 0x0000000100007819 */ /* 0x002fce00000006ff */
[----:B------:R-:W1:Y:S01]  /*00a0*/  LDC.64 R18, c[0x0][0x230] ;  /* 0x00008c00ff127b82 */ /* 0x000e620000000a00 */
[----:B---3--:R-:W-:Y:S02]  /*00b0*/  SHF.R.S32.HI R3, RZ, 0x16, R5 ;  /* 0x00000016ff037819 */ /* 0x008fe40000011405 */
[----:B------:R-:W-:Y:S02]  /*00c0*/  LOP3.LUT R0, R0, 0x1fe, RZ, 0xc0, !PT ;  /* 0x000001fe00007812 */ /* 0x000fe400078ec0ff */
[----:B------:R-:W-:Y:S02]  /*00d0*/  SGXT R3, R3, 0x1 ;  /* 0x000000010303781a */ /* 0x000fe40000000200 */
[----:B------:R-:W-:-:S04]  /*00e0*/  LEA R0, R5, R0, 0x9 ;  /* 0x0000000005007211 */ /* 0x000fc800078e48ff */
[----:B------:R-:W-:Y:S02]  /*00f0*/  LEA.HI R3, R3, R0, RZ, 0x4 ;  /* 0x0000000003037211 */ /* 0x000fe400078f20ff */
[----:B------:R-:W-:Y:S02]  /*0100*/  ISETP.GE.AND P0, PT, R0, 0x12800, PT ;  /* 0x000128000000780c */ /* 0x000fe40003f06270 */
[----:B------:R-:W-:-:S05]  /*0110*/  SHF.R.S32.HI R3, RZ, 0x4, R3 ;  /* 0x00000004ff037819 */ /* 0x000fca0000011403 */
[----:B------:R-:W-:-:S05]  /*0120*/  IMAD.HI R2, R3, -0x22983759, R2 ;  /* 0xdd67c8a703027827 */ /* 0x000fca00078e0202 */
[----:B------:R-:W-:-:S04]  /*0130*/  SHF.R.U32.HI R5, RZ, 0x1f, R2 ;  /* 0x0000001fff057819 */ /* 0x000fc80000011602 */
[----:B------:R-:W-:-:S05]  /*0140*/  LEA.HI.SX32 R5, R2, R5, 0x16 ;  /* 0x0000000502057211 */ /* 0x000fca00078fb2ff */
[----:B------:R-:W-:Y:S01]  /*0150*/  IMAD R11, R5, -0x4a0, R3 ;  /* 0xfffffb60050b7824 */ /* 0x000fe200078e0203 */
[----:B------:R-:W-:-:S03]  /*0160*/  CS2R R4, SRZ ;  /* 0x0000000000047805 */ /* 0x000fc6000001ff00 */
[----:B--2---:R-:W-:-:S05]  /*0170*/  IMAD.WIDE R8, R11, 0x4, R8 ;  /* 0x000000040b087825 */ /* 0x004fca00078e0208 */
[----:B------:R-:W2:Y:S04]  /*0180*/  @!P0 LDG.E.EL R4, desc[UR4][R8.64] ;  /* 0x0000000408048981 */ /* 0x000ea8000c2e1900 */
[----:B------:R3:W2:Y:S01]  /*0190*/  @!P0 LDG.E.EL R5, desc[UR4][R8.64] ;  /* 0x0000000408058981 */ /* 0x0006a2000c2e1900 */
[----:B------:R-:W-:Y:S02]  /*01a0*/  CS2R R6, SRZ ;  /* 0x0000000000067805 */ /* 0x000fe4000001ff00 */
[----:B------:R-:W-:Y:S01]  /*01b0*/  CS2R R2, SRZ ;  /* 0x0000000000027805 */ /* 0x000fe2000001ff00 */
[----:B----4-:R-:W-:-:S04]  /*01c0*/  IMAD.WIDE R14, R11, 0x4, R14 ;  /* 0x000000040b0e7825 */ /* 0x010fc800078e020e */
[----:B-----5:R-:W-:Y:S01]  /*01d0*/  IMAD.WIDE R12, R0, 0x4, R12 ;  /* 0x00000004000c7825 */ /* 0x020fe200078e020c */
[----:B------:R-:W4:Y:S01]  /*01e0*/  @!P0 LDG.E.EL R7, desc[UR4][R14.64] ;  /* 0x000000040e078981 */ /* 0x000f22000c2e1900 */
[----:B---3--:R-:W-:Y:S02]  /*01f0*/  CS2R R8, SRZ ;  /* 0x0000000000087805 */ /* 0x008fe4000001ff00 */
[C---:B0-----:R-:W-:Y:S01]  /*0200*/  IMAD.WIDE R16, R11.reuse, 0x4, R16 ;  /* 0x000000040b107825 */ /* 0x041fe200078e0210 */
[----:B------:R0:W3:Y:S03]  /*0210*/  @!P0 LDG.E.EL R6, desc[UR4][R14.64] ;  /* 0x000000040e068981 */ /* 0x0000e6000c2e1900 */
[----:B-1----:R-:W-:Y:S01]  /*0220*/  IMAD.WIDE R18, R11, 0x4, R18 ;  /* 0x000000040b127825 */ /* 0x002fe200078e0212 */
[----:B------:R1:W4:Y:S01]  /*0230*/  @!P0 LDG.E.64 R2, desc[UR4][R12.64] ;  /* 0x000000040c028981 */ /* 0x000322000c1e1b00 */
[----:B------:R-:W-:-:S03]  /*0240*/  CS2R R10, SRZ ;  /* 0x00000000000a7805 */ /* 0x000fc6000001ff00 */
[----:B------:R-:W5:Y:S04]  /*0250*/  @!P0 LDG.E.EL R9, desc[UR4][R18.64] ;  /* 0x0000000412098981 */ /* 0x000f68000c2e1900 */
[----:B------:R-:W5:Y:S04]  /*0260*/  @!P0 LDG.E.EL R10, desc[UR4][R16.64] ;  /* 0x00000004100a8981 */ /* 0x000f68000c2e1900 */
[----:B------:R-:W3:Y:S04]  /*0270*/  @!P0 LDG.E.EL R11, desc[UR4][R16.64] ;  /* 0x00000004100b8981 */ /* 0x000ee8000c2e1900 */
[----:B------:R-:W3:Y:S01]  /*0280*/  @!P0 LDG.E.EL R8, desc[UR4][R18.64] ;  /* 0x0000000412088981 */ /* 0x000ee2000c2e1900 */
[----:B0-----:R-:W-:Y:S01]  /*0290*/  MOV R14, 0x3e800000 ;  /* 0x3e800000000e7802 */ /* 0x001fe20000000f00 */
[----:B--2---:R-:W-:Y:S01]  /*02a0*/  FADD R4, R4, 9.9999997473787516356e-06 ;  /* 0x3727c5ac04047421 */ /* 0x004fe20000000000 */
[----:B------:R-:W-:-:S03]  /*02b0*/  FADD R5, R5, 9.9999997473787516356e-06 ;  /* 0x3727c5ac05057421 */ /* 0x000fc60000000000 */
[----:B-1----:R-:W0:Y:S08]  /*02c0*/  MUFU.SQRT R12, R4 ;  /* 0x00000004000c7308 */ /* 0x002e300000002000 */
[----:B------:R1:W2:Y:S01]  /*02d0*/  MUFU.SQRT R13, R5 ;  /* 0x00000005000d7308 */ /* 0x0002a20000002000 */
[C---:B0-----:R-:W-:Y:S02]  /*02e0*/  FSETP.GT.AND P1, PT, R12.reuse, 8.50705917302346158658e+37, PT ;  /* 0x7e8000000c00780b */ /* 0x041fe40003f24000 */
[----:B------:R-:W-:Y:S01]  /*02f0*/  FSETP.GEU.AND P3, PT, R12, 1.175494350822287508e-38, PT ;  /* 0x008000000c00780b */ /* 0x000fe20003f6e000 */
[----:B-1----:R-:W0:Y:S01]  /*0300*/  LDC.64 R4, c[0x0][0x238] ;  /* 0x00008e00ff047b82 */ /* 0x002e220000000a00 */
[----:B--2---:R-:W-:-:S02]  /*0310*/  FSETP.GT.AND P2, PT, R13, 8.50705917302346158658e+37, PT ;  /* 0x7e8000000d00780b */ /* 0x004fc40003f44000 */
[----:B------:R-:W-:-:S07]  /*0320*/  FSETP.GEU.AND P4, PT, R13, 1.175494350822287508e-38, PT ;  /* 0x008000000d00780b */ /* 0x000fce0003f8e000 */
[----:B------:R-:W-:-:S04]  /*0330*/  @P1 FMUL R12, R12, 0.25 ;  /* 0x3e8000000c0c1820 */ /* 0x000fc80000400000 */
[----:B------:R-:W-:Y:S01]  /*0340*/  @!P3 FMUL R12, R12, 16777216 ;  /* 0x4b8000000c0cb820 */ /* 0x000fe20000400000 */
[----:B------:R-:W-:-:S04]  /*0350*/  @P2 FMUL R13, R13, 0.25 ;  /* 0x3e8000000d0d2820 */ /* 0x000fc80000400000 */
[----:B------:R-:W-:Y:S01]  /*0360*/  @!P4 FMUL R13, R13, 16777216 ;  /* 0x4b8000000d0dc820 */ /* 0x000fe20000400000 */
[----:B------:R-:W1:Y:S01]  /*0370*/  MUFU.RCP R12, R12 ;  /* 0x0000000c000c7308 */ /* 0x000e620000001000 */
[----:B------:R-:W-:-:S07]  /*0380*/  FSEL R15, R14, 1, P1 ;  /* 0x3f8000000e0f7808 */ /* 0x000fce0000800000 */
[----:B------:R-:W2:Y:S01]  /*0390*/  MUFU.RCP R13, R13 ;  /* 0x0000000d000d7308 */ /* 0x000ea20000001000 */
[----:B------:R-:W-:Y:S01]  /*03a0*/  FSEL R14, R14, 1, P2 ;  /* 0x3f8000000e0e7808 */ /* 0x000fe20001000000 */
[----:B------:R-:W-:-:S04]  /*03b0*/  @!P3 FMUL R15, R15, 16777216 ;  /* 0x4b8000000f0fb820 */ /* 0x000fc80000400000 */
[----:B------:R-:W-:Y:S01]  /*03c0*/  @!P4 FMUL R14, R14, 16777216 ;  /* 0x4b8000000e0ec820 */ /* 0x000fe20000400000 */
[----:B----4-:R-:W-:Y:S01]  /*03d0*/  FADD R2, -R7, R2 ;  /* 0x0000000207027221 */ /* 0x010fe20000000100 */
[----:B---3--:R-:W-:Y:S01]  /*03e0*/  FADD R3, -R6, R3 ;  /* 0x0000000306037221 */ /* 0x008fe20000000100 */
[----:B-1----:R-:W-:Y:S01]  /*03f0*/  FMUL R15, R12, R15 ;  /* 0x0000000f0c0f7220 */ /* 0x002fe20000400000 */
[----:B--2---:R-:W-:-:S03]  /*0400*/  FMUL R14, R13, R14 ;  /* 0x0000000e0d0e7220 */ /* 0x004fc60000400000 */
[----:B------:R-:W-:Y:S01]  /*0410*/  FMUL R2, R2, R15 ;  /* 0x0000000f02027220 */ /* 0x000fe20000400000 */
[----:B------:R-:W-:-:S03]  /*0420*/  FMUL R3, R3, R14 ;  /* 0x0000000e03037220 */ /* 0x000fc60000400000 */
[----:B-----5:R-:W-:Y:S01]  /*0430*/  FFMA R2, R2, R10, R9 ;  /* 0x0000000a02027223 */ /* 0x020fe20000000009 */
[----:B------:R-:W-:-:S04]  /*0440*/  FFMA R3, R3, R11, R8 ;  /* 0x0000000b03037223 */ /* 0x000fc80000000008 */
[----:B------:R-:W-:Y:S02]  /*0450*/  FSETP.GEU.AND P1, PT, R2, RZ, PT ;  /* 0x000000ff0200720b */ /* 0x000fe40003f2e000 */
[C---:B------:R-:W-:Y:S01]  /*0460*/  FSETP.GEU.AND P2, PT, R3.reuse, RZ, PT ;  /* 0x000000ff0300720b */ /* 0x040fe20003f4e000 */
[----:B0-----:R-:W-:Y:S01]  /*0470*/  IMAD.WIDE R4, R0, 0x4, R4 ;  /* 0x0000000400047825 */ /* 0x001fe200078e0204 */
[----:B------:R-:W-:Y:S02]  /*0480*/  FSEL R2, R2, RZ, P1 ;  /* 0x000000ff02027208 */ /* 0x000fe40000800000 */
[----:B------:R-:W-:Y:S01]  /*0490*/  FSEL R3, R3, RZ, P2 ;  /* 0x000000ff03037208 */ /* 0x000fe20001000000 */
[----:B------:R-:W-:Y:S08]  /*04a0*/  @P0 EXIT ;  /* 0x000000000000094d */ /* 0x000ff00003800000 */
[----:B------:R-:W-:Y:S01]  /*04b0*/  STG.E.64 desc[UR4][R4.64], R2 ;  /* 0x0000000204007986 */ /* 0x000fe2000c101b04 */
[----:B------:R-:W-:Y:S05]  /*04c0*/  EXIT ;  /* 0x000000000000794d */ /* 0x000fea0003800000 */
.L_x_0:
[----:B------:R-:W-:-:S00]  /*04d0*/  BRA `(.L_x_0) ;  /* 0xfffffffc00fc7947 */ /* 0x000fc0000383ffff */
[----:B------:R-:W-:-:S00]  /*04e0*/  NOP ;  /* 0x0000000000007918 */ /* 0x000fc00000000000 */
        /* <DEDUP_REMOVED lines=9> */
.L_x_1:


//--------------------- .nv.global.init           --------------------------
	.section	.nv.global.init,"aw",@progbits
.nv.global.init:
	.type		_$_str,@object
	.size		_$_str,(_$_str_$_2 - _$_str)
_$_str:
        /*0000*/ 	.byte	0x5f, 0x5f, 0x43, 0x55, 0x44, 0x41, 0x5f, 0x46, 0x54, 0x5a, 0x00
	.type		_$_str_$_2,@object
	.size		_$_str_$_2,(.L_1 - _$_str_$_2)
_$_str_$_2:
        /*000b*/ 	.byte	0x5f, 0x5f, 0x43, 0x55, 0x44, 0x41, 0x5f, 0x50, 0x52, 0x45, 0x43, 0x5f, 0x53, 0x51, 0x52, 0x54
        /*001b*/ 	.byte	0x00
.L_1:


//--------------------- .nv.constant0.triton_poi_fused__native_batch_norm_legit_no_training_relu_81 --------------------------
	.section	.nv.constant0.triton_poi_fused__native_batch_norm_legit_no_training_relu_81,"a",@progbits
	.sectionflags	@""
	.align	4
.nv.constant0.triton_poi_fused__native_batch_norm_legit_no_training_relu_81:
	.zero		580
